	.headerflags	@"EF_CUDA_TEXMODE_UNIFIED EF_CUDA_64BIT_ADDRESS EF_CUDA_ACCELERATORS EF_CUDA_SM90 EF_CUDA_VIRTUAL_SM(EF_CUDA_SM90)"
	.elftype	@"ET_EXEC"


//--------------------- .nv.info                  --------------------------
	.section	.nv.info,"",@"SHT_CUDA_INFO"
	.align	4


	//----- nvinfo : EIATTR_REGCOUNT
	.align		4
        /*0000*/ 	.byte	0x04, 0x2f
        /*0002*/ 	.short	(.L_3 - .L_2)
	.align		4
.L_2:
        /*0004*/ 	.word	index@(l2norm_fwd_kernel)
        /*0008*/ 	.word	0x00000020


	//----- nvinfo : EIATTR_FRAME_SIZE
	.align		4
.L_3:
        /*000c*/ 	.byte	0x04, 0x11
        /*000e*/ 	.short	(.L_5 - .L_4)
	.align		4
.L_4:
        /*0010*/ 	.word	index@(l2norm_fwd_kernel)
        /*0014*/ 	.word	0x00000000


	//----- nvinfo : EIATTR_MIN_STACK_SIZE
	.align		4
.L_5:
        /*0018*/ 	.byte	0x04, 0x12
        /*001a*/ 	.short	(.L_7 - .L_6)
	.align		4
.L_6:
        /*001c*/ 	.word	index@(l2norm_fwd_kernel)
        /*0020*/ 	.word	0x00000000
.L_7:


//--------------------- .nv.info.l2norm_fwd_kernel --------------------------
	.section	.nv.info.l2norm_fwd_kernel,"",@"SHT_CUDA_INFO"
	.sectionflags	@""
	.align	4


	//----- nvinfo : EIATTR_CUDA_API_VERSION
	.align		4
        /*0000*/ 	.byte	0x04, 0x37
        /*0002*/ 	.short	(.L_9 - .L_8)
.L_8:
        /*0004*/ 	.word	0x00000080


	//----- nvinfo : EIATTR_KPARAM_INFO
	.align		4
.L_9:
        /*0008*/ 	.byte	0x04, 0x17
        /*000a*/ 	.short	(.L_11 - .L_10)
.L_10:
        /*000c*/ 	.word	0x00000000
        /*0010*/ 	.short	0x0004
        /*0012*/ 	.short	0x0020
        /*0014*/ 	.byte	0x00, 0xf4, 0x21, 0x00


	//----- nvinfo : EIATTR_KPARAM_INFO
	.align		4
.L_11:
        /*0018*/ 	.byte	0x04, 0x17
        /*001a*/ 	.short	(.L_13 - .L_12)
.L_12:
        /*001c*/ 	.word	0x00000000
        /*0020*/ 	.short	0x0003
        /*0022*/ 	.short	0x0018
        /*0024*/ 	.byte	0x00, 0xf0, 0x11, 0x00


	//----- nvinfo : EIATTR_KPARAM_INFO
	.align		4
.L_13:
        /*0028*/ 	.byte	0x04, 0x17
        /*002a*/ 	.short	(.L_15 - .L_14)
.L_14:
        /*002c*/ 	.word	0x00000000
        /*0030*/ 	.short	0x0002
        /*0032*/ 	.short	0x0010
        /*0034*/ 	.byte	0x00, 0xf4, 0x21, 0x00


	//----- nvinfo : EIATTR_KPARAM_INFO
	.align		4
.L_15:
        /*0038*/ 	.byte	0x04, 0x17
        /*003a*/ 	.short	(.L_17 - .L_16)
.L_16:
        /*003c*/ 	.word	0x00000000
        /*0040*/ 	.short	0x0001
        /*0042*/ 	.short	0x0008
        /*0044*/ 	.byte	0x00, 0xf4, 0x21, 0x00


	//----- nvinfo : EIATTR_KPARAM_INFO
	.align		4
.L_17:
        /*0048*/ 	.byte	0x04, 0x17
        /*004a*/ 	.short	(.L_19 - .L_18)
.L_18:
        /*004c*/ 	.word	0x00000000
        /*0050*/ 	.short	0x0000
        /*0052*/ 	.short	0x0000
        /*0054*/ 	.byte	0x00, 0xf4, 0x21, 0x00


	//----- nvinfo : EIATTR_SPARSE_MMA_MASK
	.align		4
.L_19:
        /*0058*/ 	.byte	0x03, 0x50
        /*005a*/ 	.short	0x0000


	//----- nvinfo : EIATTR_MAXREG_COUNT
	.align		4
        /*005c*/ 	.byte	0x03, 0x1b
        /*005e*/ 	.short	0x0080


	//----- nvinfo : EIATTR_COOP_GROUP_MASK_REGIDS
	.align		4
        /*0060*/ 	.byte	0x04, 0x29
        /*0062*/ 	.short	(.L_21 - .L_20)


	//   ....[0]....
.L_20:
        /*0064*/ 	.word	0xffffffff


	//   ....[1]....
        /*0068*/ 	.word	0xffffffff


	//   ....[2]....
        /*006c*/ 	.word	0xffffffff


	//   ....[3]....
        /*0070*/ 	.word	0xffffffff


	//   ....[4]....
        /*0074*/ 	.word	0xffffffff


	//   ....[5]....
        /*0078*/ 	.word	0xffffffff


	//   ....[6]....
        /*007c*/ 	.word	0xffffffff


	//   ....[7]....
        /*0080*/ 	.word	0xffffffff


	//----- nvinfo : EIATTR_COOP_GROUP_INSTR_OFFSETS
	.align		4
.L_21:
        /*0084*/ 	.byte	0x04, 0x28
        /*0086*/ 	.short	(.L_23 - .L_22)


	//   ....[0]....
.L_22:
        /*0088*/ 	.word	0x00000520


	//   ....[1]....
        /*008c*/ 	.word	0x00000530


	//   ....[2]....
        /*0090*/ 	.word	0x00000560


	//   ....[3]....
        /*0094*/ 	.word	0x00000570


	//   ....[4]....
        /*0098*/ 	.word	0x000005a0


	//   ....[5]....
        /*009c*/ 	.word	0x000005b0


	//   ....[6]....
        /*00a0*/ 	.word	0x000005f0


	//   ....[7]....
        /*00a4*/ 	.word	0x00000610


	//----- nvinfo : EIATTR_EXIT_INSTR_OFFSETS
	.align		4
.L_23:
        /*00a8*/ 	.byte	0x04, 0x1c
        /*00aa*/ 	.short	(.L_25 - .L_24)


	//   ....[0]....
.L_24:
        /*00ac*/ 	.word	0x00000a90


	//   ....[1]....
        /*00b0*/ 	.word	0x00000ac0


	//----- nvinfo : EIATTR_REQNTID
	.align		4
.L_25:
        /*00b4*/ 	.byte	0x04, 0x10
        /*00b6*/ 	.short	(.L_27 - .L_26)
.L_26:
        /*00b8*/ 	.word	0x00000200
        /*00bc*/ 	.word	0x00000001
        /*00c0*/ 	.word	0x00000001


	//----- nvinfo : EIATTR_CBANK_PARAM_SIZE
	.align		4
.L_27:
        /*00c4*/ 	.byte	0x03, 0x19
        /*00c6*/ 	.short	0x0028


	//----- nvinfo : EIATTR_PARAM_CBANK
	.align		4
        /*00c8*/ 	.byte	0x04, 0x0a
        /*00ca*/ 	.short	(.L_29 - .L_28)
	.align		4
.L_28:
        /*00cc*/ 	.word	index@(.nv.constant0.l2norm_fwd_kernel)
        /*00d0*/ 	.short	0x0210
        /*00d2*/ 	.short	0x0028


	//----- nvinfo : EIATTR_SW_WAR
	.align		4
.L_29:
        /*00d4*/ 	.byte	0x04, 0x36
        /*00d6*/ 	.short	(.L_31 - .L_30)
.L_30:
        /*00d8*/ 	.word	0x00000008
.L_31:


//--------------------- .nv.callgraph             --------------------------
	.section	.nv.callgraph,"",@"SHT_CUDA_CALLGRAPH"
	.align	4
	.sectionentsize	8
	.align		4
        /*0000*/ 	.word	0x00000000
	.align		4
        /*0004*/ 	.word	0xffffffff
	.align		4
        /*0008*/ 	.word	0x00000000
	.align		4
        /*000c*/ 	.word	0xfffffffe
	.align		4
        /*0010*/ 	.word	0x00000000
	.align		4
        /*0014*/ 	.word	0xfffffffd
	.align		4
        /*0018*/ 	.word	0x00000000
	.align		4
        /*001c*/ 	.word	0xfffffffc


//--------------------- .nv.constant4             --------------------------
	.section	.nv.constant4,"a",@progbits
	.align	8
	.align		8
.nv.constant4:
        /*0000*/ 	.dword	_$_str
	.align		8
        /*0008*/ 	.dword	_$_str_$_2


//--------------------- .text.l2norm_fwd_kernel   --------------------------
	.section	.text.l2norm_fwd_kernel,"ax",@progbits
	.sectionflags	@"SHF_BARRIERS=1"
	.align	128
        .global         l2norm_fwd_kernel
        .type           l2norm_fwd_kernel,@function
        .size           l2norm_fwd_kernel,(.L_x_1 - l2norm_fwd_kernel)
        .other          l2norm_fwd_kernel,@"STO_CUDA_ENTRY STV_DEFAULT"
l2norm_fwd_kernel:
.text.l2norm_fwd_kernel:
[----:B------:R-:W0:Y:S01]  /*0000*/  LDC R1, c[0x0][0x28] ;  /* 0x00000a00ff017b82 */ /* 0x000e220000000800 */
[----:B------:R-:W1:Y:S01]  /*0010*/  S2R R0, SR_TID.X ;  /* 0x0000000000007919 */ /* 0x000e620000002100 */
[----:B------:R-:W-:Y:S01]  /*0020*/  ULDC.64 UR4, c[0x0][0x210] ;  /* 0x0000840000047ab9 */ /* 0x000fe20000000a00 */
[----:B------:R-:W2:Y:S01]  /*0030*/  S2R R9, SR_CTAID.X ;  /* 0x0000000000097919 */ /* 0x000ea20000002500 */
[----:B------:R-:W-:Y:S02]  /*0040*/  CS2R R12, SRZ ;  /* 0x00000000000c7805 */ /* 0x000fe4000001ff00 */
[----:B------:R-:W-:Y:S01]  /*0050*/  CS2R R14, SRZ ;  /* 0x00000000000e7805 */ /* 0x000fe2000001ff00 */
[----:B------:R-:W-:Y:S01]  /*0060*/  ULDC.64 UR6, c[0x0][0x208] ;  /* 0x0000820000067ab9 */ /* 0x000fe20000000a00 */
[----:B------:R-:W-:Y:S01]  /*0070*/  ULDC.64 UR10, c[0x0][0x220] ;  /* 0x00008800000a7ab9 */ /* 0x000fe20000000a00 */
[----:B------:R-:W-:Y:S01]  /*0080*/  ULDC.64 UR8, c[0x0][0x218] ;  /* 0x0000860000087ab9 */ /* 0x000fe20000000a00 */
[----:B-1----:R-:W-:Y:S01]  /*0090*/  SHF.R.U32.HI R2, RZ, 0x4, R0 ;  /* 0x00000004ff027819 */ /* 0x002fe20000011600 */
[C---:B------:R-:W-:Y:S01]  /*00a0*/  IMAD.SHL.U32 R3, R0.reuse, 0x8, RZ ;  /* 0x0000000800037824 */ /* 0x040fe200078e00ff */
[----:B------:R-:W-:Y:S01]  /*00b0*/  LEA.HI R4, R0, 0x20, RZ, 0x1c ;  /* 0x0000002000047811 */ /* 0x000fe200078fe0ff */
[----:B--2---:R-:W-:Y:S01]  /*00c0*/  IMAD.SHL.U32 R9, R9, 0x40, RZ ;  /* 0x0000004009097824 */ /* 0x004fe200078e00ff */
[----:B------:R-:W-:-:S02]  /*00d0*/  SGXT.U32 R2, R2, 0x5 ;  /* 0x000000050202781a */ /* 0x000fc40000000000 */
[----:B------:R-:W-:Y:S02]  /*00e0*/  LOP3.LUT R3, R3, 0x78, RZ, 0xc0, !PT ;  /* 0x0000007803037812 */ /* 0x000fe400078ec0ff */
[-C--:B------:R-:W-:Y:S02]  /*00f0*/  LOP3.LUT R7, R4, R9.reuse, RZ, 0xfc, !PT ;  /* 0x0000000904077212 */ /* 0x080fe400078efcff */
[----:B------:R-:W-:Y:S01]  /*0100*/  LOP3.LUT R17, R2, R9, RZ, 0xfc, !PT ;  /* 0x0000000902117212 */ /* 0x000fe200078efcff */
[----:B------:R-:W-:Y:S01]  /*0110*/  IMAD.WIDE.U32 R2, R3, 0x2, RZ ;  /* 0x0000000203027825 */ /* 0x000fe200078e00ff */
[----:B------:R-:W-:Y:S02]  /*0120*/  ISETP.GT.AND P1, PT, R9, -0x1, PT ;  /* 0xffffffff0900780c */ /* 0x000fe40003f24270 */
[----:B------:R-:W-:Y:S01]  /*0130*/  SHF.R.S32.HI R4, RZ, 0x1f, R9 ;  /* 0x0000001fff047819 */ /* 0x000fe20000011409 */
[C---:B------:R-:W-:Y:S01]  /*0140*/  IMAD.SHL.U32 R5, R7.reuse, 0x100, RZ ;  /* 0x0000010007057824 */ /* 0x040fe200078e00ff */
[----:B------:R-:W-:Y:S01]  /*0150*/  ISETP.LT.U32.AND P0, PT, R7, 0xc000, PT ;  /* 0x0000c0000700780c */ /* 0x000fe20003f01070 */
[C---:B------:R-:W-:Y:S01]  /*0160*/  IMAD.SHL.U32 R11, R17.reuse, 0x100, RZ ;  /* 0x00000100110b7824 */ /* 0x040fe200078e00ff */
[----:B------:R-:W-:-:S02]  /*0170*/  ISETP.LT.U32.AND P2, PT, R17, 0xc000, PT ;  /* 0x0000c0001100780c */ /* 0x000fc40003f41070 */
[--C-:B------:R-:W-:Y:S02]  /*0180*/  SHF.L.U64.HI R7, R7, 0x8, R4.reuse ;  /* 0x0000000807077819 */ /* 0x100fe40000010204 */
[-C--:B------:R-:W-:Y:S02]  /*0190*/  LOP3.LUT R18, R5, R2.reuse, RZ, 0xfc, !PT ;  /* 0x0000000205127212 */ /* 0x080fe400078efcff */
[C---:B------:R-:W-:Y:S02]  /*01a0*/  ISETP.LT.AND.EX P0, PT, R4.reuse, RZ, P1, P0 ;  /* 0x000000ff0400720c */ /* 0x040fe40000f01300 */
[----:B------:R-:W-:Y:S02]  /*01b0*/  SHF.L.U64.HI R17, R17, 0x8, R4 ;  /* 0x0000000811117819 */ /* 0x000fe40000010204 */
[----:B------:R-:W-:Y:S02]  /*01c0*/  LOP3.LUT R16, R11, R2, RZ, 0xfc, !PT ;  /* 0x000000020b107212 */ /* 0x000fe400078efcff */
[----:B------:R-:W-:-:S02]  /*01d0*/  ISETP.LT.AND.EX P1, PT, R4, RZ, P1, P2 ;  /* 0x000000ff0400720c */ /* 0x000fc40000f21320 */
[----:B------:R-:W-:Y:S02]  /*01e0*/  CS2R R4, SRZ ;  /* 0x0000000000047805 */ /* 0x000fe4000001ff00 */
[-C--:B------:R-:W-:Y:S02]  /*01f0*/  LOP3.LUT R8, R7, R3.reuse, RZ, 0xfc, !PT ;  /* 0x0000000307087212 */ /* 0x080fe400078efcff */
[----:B------:R-:W-:Y:S02]  /*0200*/  CS2R R6, SRZ ;  /* 0x0000000000067805 */ /* 0x000fe4000001ff00 */
[----:B------:R-:W-:Y:S02]  /*0210*/  IADD3 R2, P3, R18, UR4, RZ ;  /* 0x0000000412027c10 */ /* 0x000fe4000ff7e0ff */
[----:B------:R-:W-:Y:S02]  /*0220*/  LOP3.LUT R17, R17, R3, RZ, 0xfc, !PT ;  /* 0x0000000311117212 */ /* 0x000fe400078efcff */
[----:B------:R-:W-:Y:S01]  /*0230*/  IADD3 R20, P2, R16, UR4, RZ ;  /* 0x0000000410147c10 */ /* 0x000fe2000ff5e0ff */
[----:B------:R-:W-:Y:S01]  /*0240*/  ULDC UR4, c[0x0][0x228] ;  /* 0x00008a0000047ab9 */ /* 0x000fe20000000800 */
[----:B------:R-:W-:-:S02]  /*0250*/  IADD3.X R3, R8, UR5, RZ, P3, !PT ;  /* 0x0000000508037c10 */ /* 0x000fc40009ffe4ff */
[----:B------:R-:W-:-:S03]  /*0260*/  IADD3.X R21, R17, UR5, RZ, P2, !PT ;  /* 0x0000000511157c10 */ /* 0x000fc600097fe4ff */
[----:B------:R-:W2:Y:S04]  /*0270*/  @P0 LDG.E.128 R4, desc[UR6][R2.64] ;  /* 0x0000000602040981 */ /* 0x000ea8000c1e1d00 */
[----:B------:R-:W3:Y:S01]  /*0280*/  @P1 LDG.E.128 R12, desc[UR6][R20.64] ;  /* 0x00000006140c1981 */ /* 0x000ee2000c1e1d00 */
[----:B------:R-:W1:Y:S01]  /*0290*/  S2UR UR5, SR_CgaCtaId ;  /* 0x00000000000579c3 */ /* 0x000e620000008800 */
[C---:B--2---:R-:W-:Y:S01]  /*02a0*/  PRMT R26, R4.reuse, 0x7632, R26 ;  /* 0x00007632041a7816 */ /* 0x044fe2000000001a */
[C---:B------:R-:W-:Y:S01]  /*02b0*/  IMAD.U32 R2, R7.reuse, 0x10000, RZ ;  /* 0x0001000007027824 */ /* 0x040fe200078e00ff */
[----:B------:R-:W-:Y:S01]  /*02c0*/  PRMT R3, R7, 0x7632, R3 ;  /* 0x0000763207037816 */ /* 0x000fe20000000003 */
[----:B------:R-:W-:Y:S01]  /*02d0*/  IMAD.U32 R28, R4, 0x10000, RZ ;  /* 0x00010000041c7824 */ /* 0x000fe200078e00ff */
[----:B---3--:R-:W-:Y:S01]  /*02e0*/  PRMT R24, R12, 0x7632, R24 ;  /* 0x000076320c187816 */ /* 0x008fe20000000018 */
[----:B------:R-:W-:Y:S01]  /*02f0*/  IMAD.U32 R26, R26, 0x10000, RZ ;  /* 0x000100001a1a7824 */ /* 0x000fe200078e00ff */
[----:B------:R-:W-:Y:S01]  /*0300*/  SHF.L.U32 R23, R12, 0x10, RZ ;  /* 0x000000100c177819 */ /* 0x000fe200000006ff */
[----:B------:R-:W-:Y:S01]  /*0310*/  IMAD.U32 R21, R13, 0x10000, RZ ;  /* 0x000100000d157824 */ /* 0x000fe200078e00ff */
[----:B------:R-:W-:Y:S01]  /*0320*/  PRMT R10, R5, 0x7632, R10 ;  /* 0x00007632050a7816 */ /* 0x000fe2000000000a */
[----:B------:R-:W-:-:S02]  /*0330*/  IMAD.U32 R24, R24, 0x10000, RZ ;  /* 0x0001000018187824 */ /* 0x000fc400078e00ff */
[----:B------:R-:W-:Y:S01]  /*0340*/  FMUL R7, R26, R26 ;  /* 0x0000001a1a077220 */ /* 0x000fe20000400000 */
[----:B------:R-:W-:Y:S01]  /*0350*/  SHF.L.U32 R5, R5, 0x10, RZ ;  /* 0x0000001005057819 */ /* 0x000fe200000006ff */
[----:B------:R-:W-:Y:S02]  /*0360*/  IMAD.U32 R4, R6, 0x10000, RZ ;  /* 0x0001000006047824 */ /* 0x000fe400078e00ff */
[----:B------:R-:W-:Y:S01]  /*0370*/  FMUL R12, R24, R24 ;  /* 0x00000018180c7220 */ /* 0x000fe20000400000 */
[----:B------:R-:W-:Y:S01]  /*0380*/  PRMT R22, R13, 0x7632, R22 ;  /* 0x000076320d167816 */ /* 0x000fe20000000016 */
[----:B------:R-:W-:Y:S01]  /*0390*/  FFMA R20, R28, R28, R7 ;  /* 0x0000001c1c147223 */ /* 0x000fe20000000007 */
[----:B------:R-:W-:Y:S01]  /*03a0*/  PRMT R19, R6, 0x7632, R19 ;  /* 0x0000763206137816 */ /* 0x000fe20000000013 */
[----:B------:R-:W-:Y:S01]  /*03b0*/  FFMA R12, R23, R23, R12 ;  /* 0x00000017170c7223 */ /* 0x000fe2000000000c */
[----:B------:R-:W-:Y:S02]  /*03c0*/  IMAD.U32 R6, R10, 0x10000, RZ ;  /* 0x000100000a067824 */ /* 0x000fe400078e00ff */
[----:B------:R-:W-:Y:S01]  /*03d0*/  FFMA R11, R5, R5, R20 ;  /* 0x00000005050b7223 */ /* 0x000fe20000000014 */
[----:B------:R-:W-:-:S02]  /*03e0*/  IMAD.U32 R22, R22, 0x10000, RZ ;  /* 0x0001000016167824 */ /* 0x000fc400078e00ff */
[----:B------:R-:W-:Y:S01]  /*03f0*/  FFMA R7, R21, R21, R12 ;  /* 0x0000001515077223 */ /* 0x000fe2000000000c */
[----:B------:R-:W-:Y:S01]  /*0400*/  PRMT R20, R14, 0x7632, R20 ;  /* 0x000076320e147816 */ /* 0x000fe20000000014 */
[----:B------:R-:W-:Y:S01]  /*0410*/  FFMA R11, R6, R6, R11 ;  /* 0x00000006060b7223 */ /* 0x000fe2000000000b */
[----:B------:R-:W-:Y:S01]  /*0420*/  SHF.L.U32 R10, R14, 0x10, RZ ;  /* 0x000000100e0a7819 */ /* 0x000fe200000006ff */
[----:B------:R-:W-:Y:S01]  /*0430*/  FFMA R7, R22, R22, R7 ;  /* 0x0000001616077223 */ /* 0x000fe20000000007 */
[----:B------:R-:W-:Y:S02]  /*0440*/  IMAD.U32 R19, R19, 0x10000, RZ ;  /* 0x0001000013137824 */ /* 0x000fe400078e00ff */
[----:B------:R-:W-:Y:S01]  /*0450*/  FFMA R12, R4, R4, R11 ;  /* 0x00000004040c7223 */ /* 0x000fe2000000000b */
[----:B------:R-:W-:Y:S02]  /*0460*/  IMAD.U32 R20, R20, 0x10000, RZ ;  /* 0x0001000014147824 */ /* 0x000fe400078e00ff */
[----:B------:R-:W-:Y:S01]  /*0470*/  FFMA R7, R10, R10, R7 ;  /* 0x0000000a0a077223 */ /* 0x000fe20000000007 */
[----:B------:R-:W-:Y:S01]  /*0480*/  PRMT R14, R15, 0x7632, R14 ;  /* 0x000076320f0e7816 */ /* 0x000fe2000000000e */
[----:B------:R-:W-:Y:S01]  /*0490*/  FFMA R13, R19, R19, R12 ;  /* 0x00000013130d7223 */ /* 0x000fe2000000000c */
[----:B------:R-:W-:-:S02]  /*04a0*/  IMAD.U32 R11, R15, 0x10000, RZ ;  /* 0x000100000f0b7824 */ /* 0x000fc400078e00ff */
[----:B------:R-:W-:Y:S01]  /*04b0*/  FFMA R12, R20, R20, R7 ;  /* 0x00000014140c7223 */ /* 0x000fe20000000007 */
[----:B------:R-:W-:Y:S01]  /*04c0*/  SHF.L.U32 R3, R3, 0x10, RZ ;  /* 0x0000001003037819 */ /* 0x000fe200000006ff */
[----:B------:R-:W-:Y:S02]  /*04d0*/  IMAD.U32 R14, R14, 0x10000, RZ ;  /* 0x000100000e0e7824 */ /* 0x000fe400078e00ff */
[----:B------:R-:W-:Y:S01]  /*04e0*/  FFMA R13, R2, R2, R13 ;  /* 0x00000002020d7223 */ /* 0x000fe2000000000d */
[----:B------:R-:W-:-:S03]  /*04f0*/  FFMA R7, R11, R11, R12 ;  /* 0x0000000b0b077223 */ /* 0x000fc6000000000c */
[----:B------:R-:W-:Y:S01]  /*0500*/  FFMA R13, R3, R3, R13 ;  /* 0x00000003030d7223 */ /* 0x000fe2000000000d */
[----:B------:R-:W-:-:S04]  /*0510*/  FFMA R7, R14, R14, R7 ;  /* 0x0000000e0e077223 */ /* 0x000fc80000000007 */
[----:B------:R-:W2:Y:S04]  /*0520*/  SHFL.BFLY PT, R15, R13, 0x8, 0x1f ;  /* 0x0d001f000d0f7f89 */ /* 0x000ea800000e0000 */
[----:B------:R-:W3:Y:S01]  /*0530*/  SHFL.BFLY PT, R12, R7, 0x8, 0x1f ;  /* 0x0d001f00070c7f89 */ /* 0x000ee200000e0000 */
[----:B--2---:R-:W-:Y:S01]  /*0540*/  FADD R27, R13, R15 ;  /* 0x0000000f0d1b7221 */ /* 0x004fe20000000000 */
[----:B---3--:R-:W-:-:S04]  /*0550*/  FADD R12, R7, R12 ;  /* 0x0000000c070c7221 */ /* 0x008fc80000000000 */
[----:B------:R-:W2:Y:S04]  /*0560*/  SHFL.BFLY PT, R25, R27, 0x4, 0x1f ;  /* 0x0c801f001b197f89 */ /* 0x000ea800000e0000 */
[----:B------:R-:W3:Y:S01]  /*0570*/  SHFL.BFLY PT, R15, R12, 0x4, 0x1f ;  /* 0x0c801f000c0f7f89 */ /* 0x000ee200000e0000 */
[----:B--2---:R-:W-:Y:S01]  /*0580*/  FADD R29, R27, R25 ;  /* 0x000000191b1d7221 */ /* 0x004fe20000000000 */
[----:B---3--:R-:W-:-:S04]  /*0590*/  FADD R15, R12, R15 ;  /* 0x0000000f0c0f7221 */ /* 0x008fc80000000000 */
[----:B------:R-:W2:Y:S04]  /*05a0*/  SHFL.BFLY PT, R12, R29, 0x2, 0x1f ;  /* 0x0c401f001d0c7f89 */ /* 0x000ea800000e0000 */
[----:B------:R-:W3:Y:S01]  /*05b0*/  SHFL.BFLY PT, R25, R15, 0x2, 0x1f ;  /* 0x0c401f000f197f89 */ /* 0x000ee200000e0000 */
[----:B--2---:R-:W-:Y:S01]  /*05c0*/  FADD R12, R29, R12 ;  /* 0x0000000c1d0c7221 */ /* 0x004fe20000000000 */
[----:B------:R-:W-:Y:S01]  /*05d0*/  SHF.R.U32.HI R29, RZ, 0x4, R0 ;  /* 0x00000004ff1d7819 */ /* 0x000fe20000011600 */
[----:B---3--:R-:W-:-:S03]  /*05e0*/  FADD R25, R15, R25 ;  /* 0x000000190f197221 */ /* 0x008fc60000000000 */
[----:B------:R-:W2:Y:S01]  /*05f0*/  SHFL.BFLY PT, R13, R12, 0x1, 0x1f ;  /* 0x0c201f000c0d7f89 */ /* 0x000ea200000e0000 */
[----:B------:R-:W-:-:S03]  /*0600*/  SGXT.U32 R29, R29, 0x5 ;  /* 0x000000051d1d781a */ /* 0x000fc60000000000 */
[----:B------:R-:W3:Y:S01]  /*0610*/  SHFL.BFLY PT, R7, R25, 0x1, 0x1f ;  /* 0x0c201f0019077f89 */ /* 0x000ee200000e0000 */
[----:B--2---:R-:W-:Y:S01]  /*0620*/  FADD R13, R12, R13 ;  /* 0x0000000d0c0d7221 */ /* 0x004fe20000000000 */
[----:B------:R-:W-:Y:S02]  /*0630*/  IMAD.MOV.U32 R12, RZ, RZ, 0x3e800000 ;  /* 0x3e800000ff0c7424 */ /* 0x000fe400078e00ff */
[----:B---3--:R-:W-:Y:S01]  /*0640*/  FADD R7, R25, R7 ;  /* 0x0000000719077221 */ /* 0x008fe20000000000 */
[----:B------:R-:W-:-:S03]  /*0650*/  FADD R13, R13, UR4 ;  /* 0x000000040d0d7e21 */ /* 0x000fc60008000000 */
[----:B------:R-:W-:Y:S01]  /*0660*/  FADD R7, R7, UR4 ;  /* 0x0000000407077e21 */ /* 0x000fe20008000000 */
[----:B------:R-:W2:Y:S01]  /*0670*/  MUFU.SQRT R27, R13 ;  /* 0x0000000d001b7308 */ /* 0x000ea20000002000 */
[----:B------:R-:W-:Y:S02]  /*0680*/  UMOV UR4, 0x400 ;  /* 0x0000040000047882 */ /* 0x000fe40000000000 */
[----:B-1----:R-:W-:-:S05]  /*0690*/  ULEA UR4, UR5, UR4, 0x18 ;  /* 0x0000000405047291 */ /* 0x002fca000f8ec03f */
[----:B------:R1:W3:Y:S01]  /*06a0*/  MUFU.SQRT R15, R7 ;  /* 0x00000007000f7308 */ /* 0x0002e20000002000 */
[----:B------:R-:W-:Y:S02]  /*06b0*/  LEA R29, R29, UR4, 0x2 ;  /* 0x000000041d1d7c11 */ /* 0x000fe4000f8e10ff */
[C---:B--2---:R-:W-:Y:S02]  /*06c0*/  FSETP.GT.AND P3, PT, |R27|.reuse, 8.50705917302346158658e+37, PT ;  /* 0x7e8000001b00780b */ /* 0x044fe40003f64200 */
[----:B------:R-:W-:Y:S02]  /*06d0*/  FSETP.GEU.AND P5, PT, |R27|, 1.175494350822287508e-38, PT ;  /* 0x008000001b00780b */ /* 0x000fe40003fae200 */
[----:B-1----:R-:W-:Y:S02]  /*06e0*/  FSEL R7, R12, 1, P3 ;  /* 0x3f8000000c077808 */ /* 0x002fe40001800000 */
[C---:B---3--:R-:W-:Y:S02]  /*06f0*/  FSETP.GT.AND P2, PT, |R15|.reuse, 8.50705917302346158658e+37, PT ;  /* 0x7e8000000f00780b */ /* 0x048fe40003f44200 */
[----:B------:R-:W-:-:S02]  /*0700*/  FSETP.GEU.AND P4, PT, |R15|, 1.175494350822287508e-38, PT ;  /* 0x008000000f00780b */ /* 0x000fc40003f8e200 */
[----:B------:R-:W-:-:S03]  /*0710*/  FSEL R12, R12, 1, P2 ;  /* 0x3f8000000c0c7808 */ /* 0x000fc60001000000 */
[----:B------:R-:W-:Y:S02]  /*0720*/  @P3 FMUL R27, R27, 0.25 ;  /* 0x3e8000001b1b3820 */ /* 0x000fe40000400000 */
[----:B------:R-:W-:Y:S02]  /*0730*/  @!P5 FMUL R7, R7, 16777216 ;  /* 0x4b8000000707d820 */ /* 0x000fe40000400000 */
[----:B------:R-:W-:Y:S02]  /*0740*/  @!P5 FMUL R27, R27, 16777216 ;  /* 0x4b8000001b1bd820 */ /* 0x000fe40000400000 */
[----:B------:R-:W-:Y:S02]  /*0750*/  @P2 FMUL R15, R15, 0.25 ;  /* 0x3e8000000f0f2820 */ /* 0x000fe40000400000 */
[----:B------:R1:W2:Y:S01]  /*0760*/  MUFU.RCP R25, R27 ;  /* 0x0000001b00197308 */ /* 0x0002a20000001000 */
[----:B------:R-:W-:Y:S01]  /*0770*/  @!P4 FMUL R12, R12, 16777216 ;  /* 0x4b8000000c0cc820 */ /* 0x000fe20000400000 */
[----:B------:R-:W-:Y:S01]  /*0780*/  LOP3.LUT P2, RZ, R0, 0x1c0, RZ, 0xc0, !PT ;  /* 0x000001c000ff7812 */ /* 0x000fe2000784c0ff */
[----:B------:R-:W-:Y:S01]  /*0790*/  @!P4 FMUL R15, R15, 16777216 ;  /* 0x4b8000000f0fc820 */ /* 0x000fe20000400000 */
[----:B------:R-:W-:-:S04]  /*07a0*/  IADD3 R18, P4, R18, UR8, RZ ;  /* 0x0000000812127c10 */ /* 0x000fc8000ff9e0ff */
[----:B------:R-:W3:Y:S01]  /*07b0*/  MUFU.RCP R13, R15 ;  /* 0x0000000f000d7308 */ /* 0x000ee20000001000 */
[----:B-1----:R-:W-:-:S04]  /*07c0*/  LEA.HI R27, R0, 0x20, RZ, 0x1c ;  /* 0x00000020001b7811 */ /* 0x002fc800078fe0ff */
[----:B------:R-:W-:Y:S01]  /*07d0*/  LEA R27, R27, UR4, 0x2 ;  /* 0x000000041b1b7c11 */ /* 0x000fe2000f8e10ff */
[----:B--2---:R-:W-:Y:S01]  /*07e0*/  FMUL R25, R25, R7 ;  /* 0x0000000719197220 */ /* 0x004fe20000400000 */
[----:B------:R-:W-:-:S03]  /*07f0*/  SHF.R.S32.HI R7, RZ, 0x1f, R9 ;  /* 0x0000001fff077819 */ /* 0x000fc60000011409 */
[-C--:B------:R-:W-:Y:S01]  /*0800*/  FMUL R6, R6, R25.reuse ;  /* 0x0000001906067220 */ /* 0x080fe20000400000 */
[-C--:B------:R-:W-:Y:S01]  /*0810*/  FMUL R4, R4, R25.reuse ;  /* 0x0000001904047220 */ /* 0x080fe20000400000 */
[-C--:B------:R-:W-:Y:S01]  /*0820*/  FMUL R2, R2, R25.reuse ;  /* 0x0000001902027220 */ /* 0x080fe20000400000 */
[----:B------:R-:W-:Y:S01]  /*0830*/  FMUL R3, R3, R25 ;  /* 0x0000001903037220 */ /* 0x000fe20000400000 */
[----:B---3--:R-:W-:Y:S01]  /*0840*/  FMUL R13, R13, R12 ;  /* 0x0000000c0d0d7220 */ /* 0x008fe20000400000 */
[----:B------:R-:W-:Y:S02]  /*0850*/  LOP3.LUT R12, R9, 0x3f, R0, 0xf8, !PT ;  /* 0x0000003f090c7812 */ /* 0x000fe400078ef800 */
[----:B------:R-:W-:Y:S01]  /*0860*/  LOP3.LUT R0, R0, 0x3f, RZ, 0xc0, !PT ;  /* 0x0000003f00007812 */ /* 0x000fe200078ec0ff */
[-C--:B------:R-:W-:Y:S01]  /*0870*/  FMUL R15, R20, R13.reuse ;  /* 0x0000000d140f7220 */ /* 0x080fe20000400000 */
[----:B------:R-:W-:Y:S01]  /*0880*/  ISETP.LT.U32.AND P3, PT, R12, 0xc000, PT ;  /* 0x0000c0000c00780c */ /* 0x000fe20003f61070 */
[----:B------:R1:W-:Y:S01]  /*0890*/  STS [R29], R13 ;  /* 0x0000000d1d007388 */ /* 0x0003e20000000800 */
[-C--:B------:R-:W-:Y:S01]  /*08a0*/  FMUL R23, R23, R13.reuse ;  /* 0x0000000d17177220 */ /* 0x080fe20000400000 */
[-C--:B------:R-:W-:Y:S01]  /*08b0*/  FMUL R24, R24, R13.reuse ;  /* 0x0000000d18187220 */ /* 0x080fe20000400000 */
[----:B------:R-:W-:Y:S01]  /*08c0*/  ISETP.LT.AND.EX P2, PT, R7, RZ, !P2, P3 ;  /* 0x000000ff0700720c */ /* 0x000fe20005741330 */
[-C--:B------:R-:W-:Y:S01]  /*08d0*/  FMUL R22, R22, R13.reuse ;  /* 0x0000000d16167220 */ /* 0x080fe20000400000 */
[----:B------:R-:W-:Y:S01]  /*08e0*/  LEA R20, P3, R12, UR10, 0x2 ;  /* 0x0000000a0c147c11 */ /* 0x000fe2000f8610ff */
[-C--:B------:R-:W-:Y:S01]  /*08f0*/  FMUL R10, R10, R13.reuse ;  /* 0x0000000d0a0a7220 */ /* 0x080fe20000400000 */
[----:B------:R-:W-:Y:S01]  /*0900*/  ISETP.GT.AND P2, PT, R9, -0x1, P2 ;  /* 0xffffffff0900780c */ /* 0x000fe20001744270 */
[-C--:B------:R-:W-:Y:S01]  /*0910*/  FMUL R9, R21, R13.reuse ;  /* 0x0000000d15097220 */ /* 0x080fe20000400000 */
[-C--:B------:R-:W-:Y:S01]  /*0920*/  FMUL R11, R11, R13.reuse ;  /* 0x0000000d0b0b7220 */ /* 0x080fe20000400000 */
[----:B------:R-:W-:Y:S01]  /*0930*/  FMUL R14, R14, R13 ;  /* 0x0000000d0e0e7220 */ /* 0x000fe20000400000 */
[----:B------:R-:W-:Y:S01]  /*0940*/  LEA.HI.X R21, R12, UR11, R7, 0x2, P3 ;  /* 0x0000000b0c157c11 */ /* 0x000fe200098f1407 */
[-C--:B-1----:R-:W-:Y:S01]  /*0950*/  FMUL R13, R5, R25.reuse ;  /* 0x00000019050d7220 */ /* 0x082fe20000400000 */
[----:B------:R-:W-:Y:S01]  /*0960*/  IADD3 R16, P3, R16, UR8, RZ ;  /* 0x0000000810107c10 */ /* 0x000fe2000ff7e0ff */
[-C--:B------:R-:W-:Y:S01]  /*0970*/  FMUL R12, R28, R25.reuse ;  /* 0x000000191c0c7220 */ /* 0x080fe20000400000 */
[-C--:B------:R-:W-:Y:S01]  /*0980*/  FMUL R7, R26, R25.reuse ;  /* 0x000000191a077220 */ /* 0x080fe20000400000 */
[----:B------:R-:W-:Y:S01]  /*0990*/  FMUL R5, R19, R25 ;  /* 0x0000001913057220 */ /* 0x000fe20000400000 */
[----:B------:R-:W-:Y:S01]  /*09a0*/  IADD3.X R19, R8, UR9, RZ, P4, !PT ;  /* 0x0000000908137c10 */ /* 0x000fe2000a7fe4ff */
[----:B------:R1:W-:Y:S01]  /*09b0*/  STS [R27], R25 ;  /* 0x000000191b007388 */ /* 0x0003e20000000800 */
[----:B------:R-:W-:-:S02]  /*09c0*/  IADD3.X R17, R17, UR9, RZ, P3, !PT ;  /* 0x0000000911117c10 */ /* 0x000fc40009ffe4ff */
[----:B------:R-:W-:Y:S02]  /*09d0*/  F2FP.BF16.F32.PACK_AB R8, R24, R23 ;  /* 0x000000171808723e */ /* 0x000fe400000010ff */
[----:B------:R-:W-:Y:S02]  /*09e0*/  F2FP.BF16.F32.PACK_AB R9, R22, R9 ;  /* 0x000000091609723e */ /* 0x000fe400000010ff */
[----:B------:R-:W-:Y:S02]  /*09f0*/  F2FP.BF16.F32.PACK_AB R10, R15, R10 ;  /* 0x0000000a0f0a723e */ /* 0x000fe400000010ff */
[----:B------:R-:W-:Y:S02]  /*0a00*/  F2FP.BF16.F32.PACK_AB R11, R14, R11 ;  /* 0x0000000b0e0b723e */ /* 0x000fe400000010ff */
[----:B------:R-:W-:Y:S02]  /*0a10*/  F2FP.BF16.F32.PACK_AB R12, R7, R12 ;  /* 0x0000000c070c723e */ /* 0x000fe400000010ff */
[----:B------:R-:W-:Y:S01]  /*0a20*/  F2FP.BF16.F32.PACK_AB R13, R6, R13 ;  /* 0x0000000d060d723e */ /* 0x000fe200000010ff */
[----:B------:R1:W-:Y:S01]  /*0a30*/  @P1 STG.E.128 desc[UR6][R16.64], R8 ;  /* 0x0000000810001986 */ /* 0x0003e2000c101d06 */
[----:B------:R-:W-:-:S02]  /*0a40*/  F2FP.BF16.F32.PACK_AB R14, R5, R4 ;  /* 0x00000004050e723e */ /* 0x000fc400000010ff */
[----:B------:R-:W-:Y:S02]  /*0a50*/  F2FP.BF16.F32.PACK_AB R15, R3, R2 ;  /* 0x00000002030f723e */ /* 0x000fe400000010ff */
[----:B------:R-:W-:-:S03]  /*0a60*/  LEA R0, R0, UR4, 0x2 ;  /* 0x0000000400007c11 */ /* 0x000fc6000f8e10ff */
[----:B------:R1:W-:Y:S01]  /*0a70*/  @P0 STG.E.128 desc[UR6][R18.64], R12 ;  /* 0x0000000c12000986 */ /* 0x0003e2000c101d06 */
[----:B------:R-:W-:Y:S06]  /*0a80*/  BAR.SYNC.DEFER_BLOCKING 0x0 ;  /* 0x0000000000007b1d */ /* 0x000fec0000010000 */
[----:B0-----:R-:W-:Y:S05]  /*0a90*/  @!P2 EXIT ;  /* 0x000000000000a94d */ /* 0x001fea0003800000 */
[----:B------:R-:W0:Y:S04]  /*0aa0*/  LDS R3, [R0] ;  /* 0x0000000000037984 */ /* 0x000e280000000800 */
[----:B0-----:R-:W-:Y:S01]  /*0ab0*/  STG.E desc[UR6][R20.64], R3 ;  /* 0x0000000314007986 */ /* 0x001fe2000c101906 */
[----:B------:R-:W-:Y:S05]  /*0ac0*/  EXIT ;  /* 0x000000000000794d */ /* 0x000fea0003800000 */
.L_x_0:
[----:B------:R-:W-:-:S00]  /*0ad0*/  BRA `(.L_x_0) ;  /* 0xfffffffc00fc7947 */ /* 0x000fc0000383ffff */
[----:B------:R-:W-:-:S00]  /*0ae0*/  NOP ;  /* 0x0000000000007918 */ /* 0x000fc00000000000 */
        /* <DEDUP_REMOVED lines=9> */
.L_x_1:


//--------------------- .nv.global.init           --------------------------
	.section	.nv.global.init,"aw",@progbits
.nv.global.init:
	.type		_$_str,@object
	.size		_$_str,(_$_str_$_2 - _$_str)
_$_str:
        /*0000*/ 	.byte	0x5f, 0x5f, 0x43, 0x55, 0x44, 0x41, 0x5f, 0x46, 0x54, 0x5a, 0x00
	.type		_$_str_$_2,@object
	.size		_$_str_$_2,(.L_1 - _$_str_$_2)
_$_str_$_2:
        /*000b*/ 	.byte	0x5f, 0x5f, 0x43, 0x55, 0x44, 0x41, 0x5f, 0x50, 0x52, 0x45, 0x43, 0x5f, 0x53, 0x51, 0x52, 0x54
        /*001b*/ 	.byte	0x00
.L_1:


//--------------------- .nv.shared.l2norm_fwd_kernel --------------------------
	.section	.nv.shared.l2norm_fwd_kernel,"aw",@nobits
	.sectionflags	@""
	.align	16
	.zero		1024


//--------------------- .nv.shared.reserved.0     --------------------------
	.section	.nv.shared.reserved.0,"aw",@nobits
	.weak		__nv_reservedSMEM_offset_0_alias
	.size		__nv_reservedSMEM_offset_0_alias, 0, 0
	.other		__nv_reservedSMEM_offset_0_alias,@"STO_CUDA_RESERVED_SHARED STV_DEFAULT"
__nv_reservedSMEM_offset_0_alias:
	.zero		0


//--------------------- .nv.constant0.l2norm_fwd_kernel --------------------------
	.section	.nv.constant0.l2norm_fwd_kernel,"a",@progbits
	.sectionflags	@""
	.align	4
.nv.constant0.l2norm_fwd_kernel:
	.zero		568


//--------------------- SYMBOLS --------------------------

	.type		.nv.reservedSmem.offset0,@object
	.size		.nv.reservedSmem.offset0,0x4
